//
// Generated by NVIDIA NVVM Compiler
//
// Compiler Build ID: CL-36424714
// Cuda compilation tools, release 13.0, V13.0.88
// Based on NVVM 20.0.0
//

.version 9.0
.target sm_100
.address_size 64

	// .globl	_Z7add_tenPKfPfii

.visible .entry _Z7add_tenPKfPfii(
	.param .u64 .ptr .align 1 _Z7add_tenPKfPfii_param_0,
	.param .u64 .ptr .align 1 _Z7add_tenPKfPfii_param_1,
	.param .u32 _Z7add_tenPKfPfii_param_2,
	.param .u32 _Z7add_tenPKfPfii_param_3
)
{
	.reg .pred 	%p<4>;
	.reg .b32 	%r<6>;
	.reg .b32 	%f<3>;
	.reg .b64 	%rd<8>;

	ld.param.u64 	%rd1, [_Z7add_tenPKfPfii_param_0];
	ld.param.u64 	%rd2, [_Z7add_tenPKfPfii_param_1];
	ld.param.u32 	%r2, [_Z7add_tenPKfPfii_param_2];
	ld.param.u32 	%r3, [_Z7add_tenPKfPfii_param_3];
	mov.u32 	%r4, %tid.x;
	mov.u32 	%r5, %tid.y;
	mad.lo.s32 	%r1, %r2, %r4, %r5;
	setp.ge.s32 	%p1, %r4, %r2;
	setp.ge.s32 	%p2, %r5, %r3;
	or.pred  	%p3, %p1, %p2;
	@%p3 bra 	$L__BB0_2;
	cvta.to.global.u64 	%rd3, %rd1;
	cvta.to.global.u64 	%rd4, %rd2;
	mul.wide.s32 	%rd5, %r1, 4;
	add.s64 	%rd6, %rd3, %rd5;
	ld.global.f32 	%f1, [%rd6];
	add.f32 	%f2, %f1, 0f41200000;
	add.s64 	%rd7, %rd4, %rd5;
	st.global.f32 	[%rd7], %f2;
$L__BB0_2:
	ret;

}


// ===== COMPILED SASS (sm_100) =====

	.target	sm_100

	.elftype	@"ET_EXEC"


//--------------------- .note.nv.tkinfo           --------------------------
	.section	.note.nv.tkinfo,"",@"SHT_NOTE"
	.sectionflags	@"SHF_NOTE_NV_TKINFO"
	.tkinfo
        /*0018*/ 	.word	0x00000002
        /*0030*/ 	.string	""
        /*0030*/ 	.string	"ptxas"
        /*0030*/ 	.string	"Cuda compilation tools, release 13.0, V13.0.88"
        /*0030*/ 	.string	"Build cuda_13.0.r13.0/compiler.36424714_0"
        /*0030*/ 	.string	"-arch sm_100 -m 64 "



//--------------------- .note.nv.cuinfo           --------------------------
	.section	.note.nv.cuinfo,"",@"SHT_NOTE"
	.sectionflags	@"SHF_NOTE_NV_CUINFO"
        /*0018*/ 	.short	0x0002
        /*001a*/ 	.short	0x0064
        /*001c*/ 	.short	0x0082
	.zero		2


//--------------------- .nv.info                  --------------------------
	.section	.nv.info,"",@"SHT_CUDA_INFO"
	.align	4


	//----- nvinfo : EIATTR_REGCOUNT
	.align		4
        /*0000*/ 	.byte	0x04, 0x2f
        /*0002*/ 	.short	(.L_1 - .L_0)
	.align		4
.L_0:
        /*0004*/ 	.word	index@(_Z7add_tenPKfPfii)
        /*0008*/ 	.word	0x0000000a


	//----- nvinfo : EIATTR_FRAME_SIZE
	.align		4
.L_1:
        /*000c*/ 	.byte	0x04, 0x11
        /*000e*/ 	.short	(.L_3 - .L_2)
	.align		4
.L_2:
        /*0010*/ 	.word	index@(_Z7add_tenPKfPfii)
        /*0014*/ 	.word	0x00000000


	//----- nvinfo : EIATTR_MIN_STACK_SIZE
	.align		4
.L_3:
        /*0018*/ 	.byte	0x04, 0x12
        /*001a*/ 	.short	(.L_5 - .L_4)
	.align		4
.L_4:
        /*001c*/ 	.word	index@(_Z7add_tenPKfPfii)
        /*0020*/ 	.word	0x00000000
.L_5:


//--------------------- .nv.compat                --------------------------
	.section	.nv.compat,"",@"SHT_CUDA_COMPAT_INFO"
	.align	4
        /*0000*/ 	.byte	0x02, 0x09, 0x00, 0x00, 0x02, 0x02, 0x01, 0x00, 0x02, 0x05, 0x05, 0x00, 0x03, 0x07, 0x01, 0x01
        /*0010*/ 	.byte	0x02, 0x03, 0x00, 0x00, 0x02, 0x06, 0x01, 0x00, 0x04, 0x0b, 0x08, 0x00, 0x09, 0x00, 0x00, 0x00
        /*0020*/ 	.byte	0x00, 0x00, 0x00, 0x00


//--------------------- .nv.info._Z7add_tenPKfPfii --------------------------
	.section	.nv.info._Z7add_tenPKfPfii,"",@"SHT_CUDA_INFO"
	.sectionflags	@""
	.align	4


	//----- nvinfo : EIATTR_CUDA_API_VERSION
	.align		4
        /*0000*/ 	.byte	0x04, 0x37
        /*0002*/ 	.short	(.L_7 - .L_6)
.L_6:
        /*0004*/ 	.word	0x00000082


	//----- nvinfo : EIATTR_KPARAM_INFO
	.align		4
.L_7:
        /*0008*/ 	.byte	0x04, 0x17
        /*000a*/ 	.short	(.L_9 - .L_8)
.L_8:
        /*000c*/ 	.word	0x00000000
        /*0010*/ 	.short	0x0003
        /*0012*/ 	.short	0x0014
        /*0014*/ 	.byte	0x00, 0xf0, 0x11, 0x00


	//----- nvinfo : EIATTR_KPARAM_INFO
	.align		4
.L_9:
        /*0018*/ 	.byte	0x04, 0x17
        /*001a*/ 	.short	(.L_11 - .L_10)
.L_10:
        /*001c*/ 	.word	0x00000000
        /*0020*/ 	.short	0x0002
        /*0022*/ 	.short	0x0010
        /*0024*/ 	.byte	0x00, 0xf0, 0x11, 0x00


	//----- nvinfo : EIATTR_KPARAM_INFO
	.align		4
.L_11:
        /*0028*/ 	.byte	0x04, 0x17
        /*002a*/ 	.short	(.L_13 - .L_12)
.L_12:
        /*002c*/ 	.word	0x00000000
        /*0030*/ 	.short	0x0001
        /*0032*/ 	.short	0x0008
        /*0034*/ 	.byte	0x00, 0xf5, 0x21, 0x00


	//----- nvinfo : EIATTR_KPARAM_INFO
	.align		4
.L_13:
        /*0038*/ 	.byte	0x04, 0x17
        /*003a*/ 	.short	(.L_15 - .L_14)
.L_14:
        /*003c*/ 	.word	0x00000000
        /*0040*/ 	.short	0x0000
        /*0042*/ 	.short	0x0000
        /*0044*/ 	.byte	0x00, 0xf5, 0x21, 0x00


	//----- nvinfo : EIATTR_SPARSE_MMA_MASK
	.align		4
.L_15:
        /*0048*/ 	.byte	0x03, 0x50
        /*004a*/ 	.short	0x0000


	//----- nvinfo : EIATTR_MAXREG_COUNT
	.align		4
        /*004c*/ 	.byte	0x03, 0x1b
        /*004e*/ 	.short	0x00ff


	//----- nvinfo : EIATTR_MERCURY_ISA_VERSION
	.align		4
        /*0050*/ 	.byte	0x03, 0x5f
        /*0052*/ 	.short	0x0101


	//----- nvinfo : EIATTR_VRC_CTA_INIT_COUNT
	.align		4
        /*0054*/ 	.byte	0x02, 0x4a
	.zero		1
	.zero		1


	//----- nvinfo : EIATTR_EXIT_INSTR_OFFSETS
	.align		4
        /*0058*/ 	.byte	0x04, 0x1c
        /*005a*/ 	.short	(.L_17 - .L_16)


	//   ....[0]....
.L_16:
        /*005c*/ 	.word	0x00000070


	//   ....[1]....
        /*0060*/ 	.word	0x00000100


	//----- nvinfo : EIATTR_CBANK_PARAM_SIZE
	.align		4
.L_17:
        /*0064*/ 	.byte	0x03, 0x19
        /*0066*/ 	.short	0x0018


	//----- nvinfo : EIATTR_PARAM_CBANK
	.align		4
        /*0068*/ 	.byte	0x04, 0x0a
        /*006a*/ 	.short	(.L_19 - .L_18)
	.align		4
.L_18:
        /*006c*/ 	.word	index@(.nv.constant0._Z7add_tenPKfPfii)
        /*0070*/ 	.short	0x0380
        /*0072*/ 	.short	0x0018


	//----- nvinfo : EIATTR_SW_WAR
	.align		4
.L_19:
        /*0074*/ 	.byte	0x04, 0x36
        /*0076*/ 	.short	(.L_21 - .L_20)
.L_20:
        /*0078*/ 	.word	0x00000008
.L_21:


//--------------------- .nv.callgraph             --------------------------
	.section	.nv.callgraph,"",@"SHT_CUDA_CALLGRAPH"
	.align	4
	.sectionentsize	8
	.align		4
        /*0000*/ 	.word	0x00000000
	.align		4
        /*0004*/ 	.word	0xffffffff
	.align		4
        /*0008*/ 	.word	0x00000000
	.align		4
        /*000c*/ 	.word	0xfffffffe
	.align		4
        /*0010*/ 	.word	0x00000000
	.align		4
        /*0014*/ 	.word	0xfffffffd
	.align		4
        /*0018*/ 	.word	0x00000000
	.align		4
        /*001c*/ 	.word	0xfffffffc


//--------------------- .text._Z7add_tenPKfPfii   --------------------------
	.section	.text._Z7add_tenPKfPfii,"ax",@progbits
	.align	128
        .global         _Z7add_tenPKfPfii
        .type           _Z7add_tenPKfPfii,@function
        .size           _Z7add_tenPKfPfii,(.L_x_1 - _Z7add_tenPKfPfii)
        .other          _Z7add_tenPKfPfii,@"STO_CUDA_ENTRY STV_DEFAULT"
_Z7add_tenPKfPfii:
.text._Z7add_tenPKfPfii:
[----:B------:R-:W-:Y:S01]  /*0000*/  LDC R1, c[0x0][0x37c] ;  /* 0x0000df00ff017b82 */ /* 0x000fe20000000800 */
[----:B------:R-:W0:Y:S01]  /*0010*/  S2R R0, SR_TID.Y ;  /* 0x0000000000007919 */ /* 0x000e220000002200 */
[----:B------:R-:W0:Y:S01]  /*0020*/  LDCU.64 UR4, c[0x0][0x390] ;  /* 0x00007200ff0477ac */ /* 0x000e220008000a00 */
[----:B------:R-:W1:Y:S01]  /*0030*/  S2R R7, SR_TID.X ;  /* 0x0000000000077919 */ /* 0x000e620000002100 */
[----:B0-----:R-:W-:-:S04]  /*0040*/  ISETP.GE.AND P0, PT, R0, UR5, PT ;  /* 0x0000000500007c0c */ /* 0x001fc8000bf06270 */
[C---:B-1----:R-:W-:Y:S01]  /*0050*/  ISETP.GE.OR P0, PT, R7.reuse, UR4, P0 ;  /* 0x0000000407007c0c */ /* 0x042fe20008706670 */
[----:B------:R-:W-:-:S12]  /*0060*/  IMAD R7, R7, UR4, R0 ;  /* 0x0000000407077c24 */ /* 0x000fd8000f8e0200 */
[----:B------:R-:W-:Y:S05]  /*0070*/  @P0 EXIT ;  /* 0x000000000000094d */ /* 0x000fea0003800000 */
[----:B------:R-:W0:Y:S01]  /*0080*/  LDC.64 R2, c[0x0][0x380] ;  /* 0x0000e000ff027b82 */ /* 0x000e220000000a00 */
[----:B------:R-:W1:Y:S07]  /*0090*/  LDCU.64 UR4, c[0x0][0x358] ;  /* 0x00006b00ff0477ac */ /* 0x000e6e0008000a00 */
[----:B------:R-:W2:Y:S01]  /*00a0*/  LDC.64 R4, c[0x0][0x388] ;  /* 0x0000e200ff047b82 */ /* 0x000ea20000000a00 */
[----:B0-----:R-:W-:-:S06]  /*00b0*/  IMAD.WIDE R2, R7, 0x4, R2 ;  /* 0x0000000407027825 */ /* 0x001fcc00078e0202 */
[----:B-1----:R-:W3:Y:S01]  /*00c0*/  LDG.E R2, desc[UR4][R2.64] ;  /* 0x0000000402027981 */ /* 0x002ee2000c1e1900 */
[----:B--2---:R-:W-:-:S04]  /*00d0*/  IMAD.WIDE R4, R7, 0x4, R4 ;  /* 0x0000000407047825 */ /* 0x004fc800078e0204 */
[----:B---3--:R-:W-:-:S05]  /*00e0*/  FADD R7, R2, 10 ;  /* 0x4120000002077421 */ /* 0x008fca0000000000 */
[----:B------:R-:W-:Y:S01]  /*00f0*/  STG.E desc[UR4][R4.64], R7 ;  /* 0x0000000704007986 */ /* 0x000fe2000c101904 */
[----:B------:R-:W-:Y:S05]  /*0100*/  EXIT ;  /* 0x000000000000794d */ /* 0x000fea0003800000 */
.L_x_0:
[----:B------:R-:W-:-:S00]  /*0110*/  BRA `(.L_x_0) ;  /* 0xfffffffc00fc7947 */ /* 0x000fc0000383ffff */
[----:B------:R-:W-:-:S00]  /*0120*/  NOP ;  /* 0x0000000000007918 */ /* 0x000fc00000000000 */
        /* <DEDUP_REMOVED lines=13> */
.L_x_1:


//--------------------- .nv.shared.reserved.0     --------------------------
	.section	.nv.shared.reserved.0,"aw",@nobits
	.weak		__nv_reservedSMEM_offset_0_alias
	.size		__nv_reservedSMEM_offset_0_alias, 0, 64
	.other		__nv_reservedSMEM_offset_0_alias,@"STO_CUDA_RESERVED_SHARED STV_DEFAULT"
__nv_reservedSMEM_offset_0_alias:
	.zero		0
	.zero		64


//--------------------- .nv.constant0._Z7add_tenPKfPfii --------------------------
	.section	.nv.constant0._Z7add_tenPKfPfii,"a",@progbits
	.sectionflags	@""
	.align	4
.nv.constant0._Z7add_tenPKfPfii:
	.zero		920


//--------------------- SYMBOLS --------------------------

	.type		.nv.reservedSmem.offset0,@object
	.size		.nv.reservedSmem.offset0,0x4
